
	.version 1.4
	.target sm_10, map_f64_to_f32
	// compiled with /usr/local/cuda/open64/lib//be
	// nvopencc 4.0 built on 2011-05-12

	//-----------------------------------------------------------
	// Compiling /tmp/tmpxft_00001162_00000000-7_cuenergy_pre8_coalesce.cpp3.i (/tmp/ccBI#.gmwTc9)
	//-----------------------------------------------------------

	//-----------------------------------------------------------
	// Options:
	//-----------------------------------------------------------
	//  Target:ptx, ISA:sm_10, Endian:little, Pointer Size:64
	//  -O3	(Optimization level)
	//  -g0	(Debug level)
	//  -m2	(Report advisories)
	//-----------------------------------------------------------

	.file	1	"<command-line>"
	.file	2	"/tmp/tmpxft_00001162_00000000-6_cuenergy_pre8_coalesce.cudafe2.gpu"
	.file	3	"/usr/lib/gcc/x86_64-linux-gnu/4.4.7/include/stddef.h"
	.file	4	"/usr/local/cuda/bin/../include/crt/device_runtime.h"
	.file	5	"/usr/local/cuda/bin/../include/host_defines.h"
	.file	6	"/usr/local/cuda/bin/../include/builtin_types.h"
	.file	7	"/usr/local/cuda/bin/../include/device_types.h"
	.file	8	"/usr/local/cuda/bin/../include/driver_types.h"
	.file	9	"/usr/local/cuda/bin/../include/surface_types.h"
	.file	10	"/usr/local/cuda/bin/../include/texture_types.h"
	.file	11	"/usr/local/cuda/bin/../include/vector_types.h"
	.file	12	"/usr/local/cuda/bin/../include/device_launch_parameters.h"
	.file	13	"/usr/local/cuda/bin/../include/crt/storage_class.h"
	.file	14	"/usr/include/x86_64-linux-gnu/bits/types.h"
	.file	15	"/usr/include/x86_64-linux-gnu/bits/types/clock_t.h"
	.file	16	"src/cuda_short/cuenergy_pre8_coalesce.cu"
	.file	17	"/usr/local/cuda/bin/../include/common_functions.h"
	.file	18	"/usr/local/cuda/bin/../include/math_functions.h"
	.file	19	"/usr/local/cuda/bin/../include/math_constants.h"
	.file	20	"/usr/local/cuda/bin/../include/device_functions.h"
	.file	21	"/usr/local/cuda/bin/../include/sm_11_atomic_functions.h"
	.file	22	"/usr/local/cuda/bin/../include/sm_12_atomic_functions.h"
	.file	23	"/usr/local/cuda/bin/../include/sm_13_double_functions.h"
	.file	24	"/usr/local/cuda/bin/../include/sm_20_atomic_functions.h"
	.file	25	"/usr/local/cuda/bin/../include/sm_20_intrinsics.h"
	.file	26	"/usr/local/cuda/bin/../include/surface_functions.h"
	.file	27	"/usr/local/cuda/bin/../include/texture_fetch_functions.h"
	.file	28	"/usr/local/cuda/bin/../include/math_functions_dbl_ptx1.h"

	.const .align 16 .b8 atominfo[64000];

	.entry _Z7cenergyifPf (
		.param .s32 __cudaparm__Z7cenergyifPf_numatoms,
		.param .f32 __cudaparm__Z7cenergyifPf_gridspacing,
		.param .u64 __cudaparm__Z7cenergyifPf_energygrid)
	{
	.reg .u32 %r<26>;
	.reg .u64 %rd<7>;
	.reg .f32 %f<27>;
	.reg .pred %p<4>;
	.loc	16	30	0
$LDWbegin__Z7cenergyifPf:
	cvt.u32.u16 	%r1, %tid.x;
	cvt.u32.u16 	%r2, %tid.y;
	cvt.u32.u16 	%r3, %ntid.y;
	cvt.u32.u16 	%r4, %ctaid.y;
	cvt.u32.u16 	%r5, %ntid.x;
	cvt.u32.u16 	%r6, %ctaid.x;
	ld.param.s32 	%r7, [__cudaparm__Z7cenergyifPf_numatoms];
	mov.u32 	%r8, 0;
	setp.le.s32 	%p1, %r7, %r8;
	@%p1 bra 	$Lt_0_2306;
	ld.param.s32 	%r7, [__cudaparm__Z7cenergyifPf_numatoms];
	mov.s32 	%r9, %r7;
	mul24.lo.u32 	%r10, %r6, %r5;
	mul24.lo.u32 	%r11, %r4, %r3;
	ld.param.f32 	%f1, [__cudaparm__Z7cenergyifPf_gridspacing];
	mov.f32 	%f2, 0f41800000;     	// 16
	mul.f32 	%f3, %f1, %f2;
	mul.lo.u32 	%r12, %r10, 2;
	add.u32 	%r13, %r11, %r2;
	add.u32 	%r14, %r12, %r1;
	cvt.rn.f32.u32 	%f4, %r13;
	mov.u64 	%rd1, atominfo;
	cvt.rn.f32.u32 	%f5, %r14;
	mul.f32 	%f6, %f4, %f1;
	mul.f32 	%f7, %f5, %f1;
	mov.s32 	%r15, 0;
	mov.f32 	%f8, 0f00000000;     	// 0
	mov.f32 	%f9, 0f00000000;     	// 0
	mov.s32 	%r16, %r9;
$Lt_0_1794:
 //<loop> Loop body line 30, nesting depth: 1, estimated iterations: unknown
	.loc	16	53	0
	ld.const.f32 	%f10, [%rd1+12];
	ld.const.f32 	%f11, [%rd1+8];
	ld.const.f32 	%f12, [%rd1+4];
	ld.const.f32 	%f13, [%rd1+0];
	sub.f32 	%f14, %f6, %f12;
	sub.f32 	%f15, %f7, %f13;
	mad.f32 	%f16, %f14, %f14, %f11;
	mad.f32 	%f17, %f15, %f15, %f16;
	rsqrt.approx.f32 	%f18, %f17;
	mad.f32 	%f9, %f10, %f18, %f9;
	.loc	16	54	0
	add.f32 	%f19, %f3, %f15;
	mad.f32 	%f20, %f19, %f19, %f16;
	rsqrt.approx.f32 	%f21, %f20;
	mad.f32 	%f8, %f10, %f21, %f8;
	add.s32 	%r15, %r15, 1;
	add.u64 	%rd1, %rd1, 16;
	.loc	16	30	0
	ld.param.s32 	%r7, [__cudaparm__Z7cenergyifPf_numatoms];
	.loc	16	54	0
	setp.ne.s32 	%p2, %r7, %r15;
	@%p2 bra 	$Lt_0_1794;
	bra.uni 	$Lt_0_1282;
$Lt_0_2306:
	mul24.lo.u32 	%r17, %r6, %r5;
	mul24.lo.u32 	%r18, %r4, %r3;
	mul.lo.u32 	%r19, %r17, 2;
	add.u32 	%r13, %r18, %r2;
	add.u32 	%r14, %r19, %r1;
	mov.f32 	%f8, 0f00000000;     	// 0
	mov.f32 	%f9, 0f00000000;     	// 0
$Lt_0_1282:
	.loc	16	57	0
	cvt.u32.u16 	%r20, %nctaid.x;
	mul24.lo.u32 	%r21, %r20, %r5;
	mul.lo.u32 	%r22, %r21, %r13;
	mul.lo.u32 	%r23, %r22, 2;
	ld.param.u64 	%rd2, [__cudaparm__Z7cenergyifPf_energygrid];
	add.u32 	%r24, %r23, %r14;
	cvt.u64.u32 	%rd3, %r24;
	mul.wide.u32 	%rd4, %r24, 4;
	add.u64 	%rd5, %rd2, %rd4;
	ld.global.f32 	%f22, [%rd5+0];
	add.f32 	%f23, %f22, %f9;
	st.global.f32 	[%rd5+0], %f23;
	.loc	16	58	0
	ld.global.f32 	%f24, [%rd5+64];
	add.f32 	%f25, %f24, %f8;
	st.global.f32 	[%rd5+64], %f25;
	.loc	16	59	0
	exit;
$LDWend__Z7cenergyifPf:
	} // _Z7cenergyifPf




// ===== COMPILED SASS (sm_100) =====

	.target	sm_100

	.elftype	@"ET_EXEC"


//--------------------- .note.nv.tkinfo           --------------------------
	.section	.note.nv.tkinfo,"",@"SHT_NOTE"
	.sectionflags	@"SHF_NOTE_NV_TKINFO"
	.tkinfo
        /*0018*/ 	.word	0x00000002
        /*0030*/ 	.string	""
        /*0030*/ 	.string	"ptxas"
        /*0030*/ 	.string	"Cuda compilation tools, release 13.0, V13.0.88"
        /*0030*/ 	.string	"Build cuda_13.0.r13.0/compiler.36424714_0"
        /*0030*/ 	.string	"-arch sm_100 "



//--------------------- .note.nv.cuinfo           --------------------------
	.section	.note.nv.cuinfo,"",@"SHT_NOTE"
	.sectionflags	@"SHF_NOTE_NV_CUINFO"
        /*0018*/ 	.short	0x0002
        /*001a*/ 	.short	0x000a
        /*001c*/ 	.short	0x0082
	.zero		2


//--------------------- .nv.info                  --------------------------
	.section	.nv.info,"",@"SHT_CUDA_INFO"
	.align	4


	//----- nvinfo : EIATTR_REGCOUNT
	.align		4
        /*0000*/ 	.byte	0x04, 0x2f
        /*0002*/ 	.short	(.L_2 - .L_1)
	.align		4
.L_1:
        /*0004*/ 	.word	index@(_Z7cenergyifPf)
        /*0008*/ 	.word	0x0000000e


	//----- nvinfo : EIATTR_FRAME_SIZE
	.align		4
.L_2:
        /*000c*/ 	.byte	0x04, 0x11
        /*000e*/ 	.short	(.L_4 - .L_3)
	.align		4
.L_3:
        /*0010*/ 	.word	index@(_Z7cenergyifPf)
        /*0014*/ 	.word	0x00000000


	//----- nvinfo : EIATTR_MIN_STACK_SIZE
	.align		4
.L_4:
        /*0018*/ 	.byte	0x04, 0x12
        /*001a*/ 	.short	(.L_6 - .L_5)
	.align		4
.L_5:
        /*001c*/ 	.word	index@(_Z7cenergyifPf)
        /*0020*/ 	.word	0x00000000
.L_6:


//--------------------- .nv.compat                --------------------------
	.section	.nv.compat,"",@"SHT_CUDA_COMPAT_INFO"
	.align	4
        /*0000*/ 	.byte	0x02, 0x09, 0x00, 0x00, 0x02, 0x02, 0x01, 0x00, 0x02, 0x05, 0x05, 0x00, 0x03, 0x07, 0x01, 0x01
        /*0010*/ 	.byte	0x02, 0x03, 0x00, 0x00, 0x02, 0x06, 0x01, 0x00, 0x04, 0x0b, 0x08, 0x00, 0x09, 0x00, 0x00, 0x00
        /*0020*/ 	.byte	0x00, 0x00, 0x00, 0x00


//--------------------- .nv.info._Z7cenergyifPf   --------------------------
	.section	.nv.info._Z7cenergyifPf,"",@"SHT_CUDA_INFO"
	.sectionflags	@""
	.align	4


	//----- nvinfo : EIATTR_CUDA_API_VERSION
	.align		4
        /*0000*/ 	.byte	0x04, 0x37
        /*0002*/ 	.short	(.L_8 - .L_7)
.L_7:
        /*0004*/ 	.word	0x00000082


	//----- nvinfo : EIATTR_KPARAM_INFO
	.align		4
.L_8:
        /*0008*/ 	.byte	0x04, 0x17
        /*000a*/ 	.short	(.L_10 - .L_9)
.L_9:
        /*000c*/ 	.word	0x00000000
        /*0010*/ 	.short	0x0002
        /*0012*/ 	.short	0x0008
        /*0014*/ 	.byte	0x00, 0xf0, 0x21, 0x00


	//----- nvinfo : EIATTR_KPARAM_INFO
	.align		4
.L_10:
        /*0018*/ 	.byte	0x04, 0x17
        /*001a*/ 	.short	(.L_12 - .L_11)
.L_11:
        /*001c*/ 	.word	0x00000000
        /*0020*/ 	.short	0x0001
        /*0022*/ 	.short	0x0004
        /*0024*/ 	.byte	0x00, 0xf0, 0x11, 0x00


	//----- nvinfo : EIATTR_KPARAM_INFO
	.align		4
.L_12:
        /*0028*/ 	.byte	0x04, 0x17
        /*002a*/ 	.short	(.L_14 - .L_13)
.L_13:
        /*002c*/ 	.word	0x00000000
        /*0030*/ 	.short	0x0000
        /*0032*/ 	.short	0x0000
        /*0034*/ 	.byte	0x00, 0xf0, 0x11, 0x00


	//----- nvinfo : EIATTR_SPARSE_MMA_MASK
	.align		4
.L_14:
        /*0038*/ 	.byte	0x03, 0x50
        /*003a*/ 	.short	0x0000


	//----- nvinfo : EIATTR_MAXREG_COUNT
	.align		4
        /*003c*/ 	.byte	0x03, 0x1b
        /*003e*/ 	.short	0x00ff


	//----- nvinfo : EIATTR_MERCURY_ISA_VERSION
	.align		4
        /*0040*/ 	.byte	0x03, 0x5f
        /*0042*/ 	.short	0x0101


	//----- nvinfo : EIATTR_VRC_CTA_INIT_COUNT
	.align		4
        /*0044*/ 	.byte	0x02, 0x4a
	.zero		1
	.zero		1


	//----- nvinfo : EIATTR_EXIT_INSTR_OFFSETS
	.align		4
        /*0048*/ 	.byte	0x04, 0x1c
        /*004a*/ 	.short	(.L_16 - .L_15)


	//   ....[0]....
.L_15:
        /*004c*/ 	.word	0x00000490


	//----- nvinfo : EIATTR_CBANK_PARAM_SIZE
	.align		4
.L_16:
        /*0050*/ 	.byte	0x03, 0x19
        /*0052*/ 	.short	0x0010


	//----- nvinfo : EIATTR_PARAM_CBANK
	.align		4
        /*0054*/ 	.byte	0x04, 0x0a
        /*0056*/ 	.short	(.L_18 - .L_17)
	.align		4
.L_17:
        /*0058*/ 	.word	index@(.nv.constant0._Z7cenergyifPf)
        /*005c*/ 	.short	0x0380
        /*005e*/ 	.short	0x0010


	//----- nvinfo : EIATTR_SW_WAR
	.align		4
.L_18:
        /*0060*/ 	.byte	0x04, 0x36
        /*0062*/ 	.short	(.L_20 - .L_19)
.L_19:
        /*0064*/ 	.word	0x00000008
.L_20:


//--------------------- .nv.callgraph             --------------------------
	.section	.nv.callgraph,"",@"SHT_CUDA_CALLGRAPH"
	.align	4
	.sectionentsize	8
	.align		4
        /*0000*/ 	.word	0x00000000
	.align		4
        /*0004*/ 	.word	0xffffffff
	.align		4
        /*0008*/ 	.word	0x00000000
	.align		4
        /*000c*/ 	.word	0xfffffffe
	.align		4
        /*0010*/ 	.word	0x00000000
	.align		4
        /*0014*/ 	.word	0xfffffffd
	.align		4
        /*0018*/ 	.word	0x00000000
	.align		4
        /*001c*/ 	.word	0xfffffffc


//--------------------- .nv.constant3             --------------------------
	.section	.nv.constant3,"a",@progbits
	.align	16
.nv.constant3:
	.type		atominfo,@object
	.size		atominfo,(.L_0 - atominfo)
atominfo:
	.zero		64000
.L_0:


//--------------------- .text._Z7cenergyifPf      --------------------------
	.section	.text._Z7cenergyifPf,"ax",@progbits
	.align	128
.text._Z7cenergyifPf:
        .type           _Z7cenergyifPf,@function
        .size           _Z7cenergyifPf,(.L_x_4 - _Z7cenergyifPf)
        .other          _Z7cenergyifPf,@"STO_CUDA_ENTRY STV_DEFAULT"
_Z7cenergyifPf:
[----:B------:R-:W-:Y:S01]  /*0000*/  LDC R1, c[0x0][0x37c] ;  /* 0x0000df00ff017b82 */ /* 0x000fe20000000800 */
[----:B------:R-:W0:Y:S01]  /*0010*/  S2R R2, SR_TID.X ;  /* 0x0000000000027919 */ /* 0x000e220000002100 */
[----:B------:R-:W1:Y:S06]  /*0020*/  LDCU UR12, c[0x0][0x380] ;  /* 0x00007000ff0c77ac */ /* 0x000e6c0008000800 */
[----:B------:R-:W2:Y:S01]  /*0030*/  S2UR UR6, SR_CTAID.X ;  /* 0x00000000000679c3 */ /* 0x000ea20000002500 */
[----:B------:R-:W3:Y:S01]  /*0040*/  S2R R3, SR_TID.Y ;  /* 0x0000000000037919 */ /* 0x000ee20000002200 */
[----:B------:R-:W4:Y:S01]  /*0050*/  LDCU UR4, c[0x0][0x364] ;  /* 0x00006c80ff0477ac */ /* 0x000f220008000800 */
[----:B------:R-:W5:Y:S01]  /*0060*/  S2R R0, SR_CTAID.Y ;  /* 0x0000000000007919 */ /* 0x000f620000002600 */
[----:B------:R-:W2:Y:S01]  /*0070*/  LDCU UR5, c[0x0][0x360] ;  /* 0x00006c00ff0577ac */ /* 0x000ea20008000800 */
[----:B------:R-:W0:Y:S01]  /*0080*/  LDCU.64 UR10, c[0x0][0x358] ;  /* 0x00006b00ff0a77ac */ /* 0x000e220008000a00 */
[----:B-1----:R-:W-:-:S02]  /*0090*/  UISETP.GT.AND UP0, UPT, UR12, URZ, UPT ;  /* 0x000000ff0c00728c */ /* 0x002fc4000bf04270 */
[----:B----4-:R-:W-:Y:S02]  /*00a0*/  ULOP3.LUT UR4, UR4, 0xffff, URZ, 0xc0, !UPT ;  /* 0x0000ffff04047892 */ /* 0x010fe4000f8ec0ff */
[----:B--2---:R-:W-:Y:S02]  /*00b0*/  ULOP3.LUT UR6, UR6, 0xffff, URZ, 0xc0, !UPT ;  /* 0x0000ffff06067892 */ /* 0x004fe4000f8ec0ff */
[----:B------:R-:W-:Y:S01]  /*00c0*/  ULOP3.LUT UR5, UR5, 0xffff, URZ, 0xc0, !UPT ;  /* 0x0000ffff05057892 */ /* 0x000fe2000f8ec0ff */
[----:B0-----:R-:W-:Y:S02]  /*00d0*/  LOP3.LUT R2, R2, 0xffff, RZ, 0xc0, !PT ;  /* 0x0000ffff02027812 */ /* 0x001fe400078ec0ff */
[----:B---3--:R-:W-:Y:S02]  /*00e0*/  LOP3.LUT R3, R3, 0xffff, RZ, 0xc0, !PT ;  /* 0x0000ffff03037812 */ /* 0x008fe400078ec0ff */
[----:B-----5:R-:W-:Y:S01]  /*00f0*/  LOP3.LUT R0, R0, 0xffff, RZ, 0xc0, !PT ;  /* 0x0000ffff00007812 */ /* 0x020fe200078ec0ff */
[----:B------:R-:W-:Y:S06]  /*0100*/  BRA.U !UP0, `(.L_x_0) ;  /* 0x0000000108807547 */ /* 0x000fec000b800000 */
[----:B------:R-:W-:Y:S01]  /*0110*/  UPRMT UR5, UR5, 0x7210, URZ ;  /* 0x0000721005057896 */ /* 0x000fe200080000ff */
[----:B------:R-:W0:Y:S01]  /*0120*/  LDC R11, c[0x0][0x384] ;  /* 0x0000e100ff0b7b82 */ /* 0x000e220000000800 */
[----:B------:R-:W-:Y:S01]  /*0130*/  UPRMT UR6, UR6, 0x7210, URZ ;  /* 0x0000721006067896 */ /* 0x000fe200080000ff */
[----:B------:R-:W-:Y:S01]  /*0140*/  PRMT R0, R0, 0x7210, RZ ;  /* 0x0000721000007816 */ /* 0x000fe200000000ff */
[----:B------:R-:W-:Y:S01]  /*0150*/  UPRMT UR4, UR4, 0x7210, URZ ;  /* 0x0000721004047896 */ /* 0x000fe200080000ff */
[----:B------:R-:W-:Y:S02]  /*0160*/  MOV R6, RZ ;  /* 0x000000ff00067202 */ /* 0x000fe40000000f00 */
[----:B------:R-:W-:Y:S01]  /*0170*/  MOV R10, UR5 ;  /* 0x00000005000a7c02 */ /* 0x000fe20008000f00 */
[----:B------:R-:W-:Y:S02]  /*0180*/  UMOV UR5, URZ ;  /* 0x000000ff00057c82 */ /* 0x000fe40008000000 */
[----:B------:R-:W-:-:S02]  /*0190*/  IMAD R4, R0, UR4, R3 ;  /* 0x0000000400047c24 */ /* 0x000fc4000f8e0203 */
[----:B------:R-:W-:Y:S02]  /*01a0*/  HFMA2 R0, -RZ, RZ, 0, 0 ;  /* 0x00000000ff007431 */ /* 0x000fe400000001ff */
[----:B------:R-:W-:Y:S01]  /*01b0*/  IMAD R5, R10, UR6, RZ ;  /* 0x000000060a057c24 */ /* 0x000fe2000f8e02ff */
[----:B------:R-:W-:-:S04]  /*01c0*/  UMOV UR4, URZ ;  /* 0x000000ff00047c82 */ /* 0x000fc80008000000 */
[----:B------:R-:W-:Y:S02]  /*01d0*/  LEA R5, R5, R2, 0x1 ;  /* 0x0000000205057211 */ /* 0x000fe400078e08ff */
[----:B------:R-:W-:Y:S02]  /*01e0*/  I2FP.F32.U32 R2, R4 ;  /* 0x0000000400027245 */ /* 0x000fe40000201000 */
[----:B------:R-:W-:-:S07]  /*01f0*/  I2FP.F32.U32 R3, R5 ;  /* 0x0000000500037245 */ /* 0x000fce0000201000 */
.L_x_1:
[----:B------:R-:W0:Y:S01]  /*0200*/  LDCU.64 UR8, c[0x3][UR5] ;  /* 0x00c00000050877ac */ /* 0x000e220008000a00 */
[----:B------:R-:W1:Y:S01]  /*0210*/  LDCU.64 UR6, c[0x3][UR5+0x8] ;  /* 0x00c00100050677ac */ /* 0x000e620008000a00 */
[----:B------:R-:W-:Y:S02]  /*0220*/  UIADD3 UR4, UPT, UPT, UR4, 0x1, URZ ;  /* 0x0000000104047890 */ /* 0x000fe4000fffe0ff */
[----:B------:R-:W-:Y:S02]  /*0230*/  UIADD3 UR5, UPT, UPT, UR5, 0x10, URZ ;  /* 0x0000001005057890 */ /* 0x000fe4000fffe0ff */
[----:B------:R-:W-:Y:S01]  /*0240*/  UISETP.NE.AND UP0, UPT, UR4, UR12, UPT ;  /* 0x0000000c0400728c */ /* 0x000fe2000bf05270 */
[-C--:B0-----:R-:W-:Y:S01]  /*0250*/  FFMA.FTZ R7, R2, R11.reuse, -UR9 ;  /* 0x8000000902077e23 */ /* 0x081fe2000801000b */
[----:B------:R-:W-:-:S03]  /*0260*/  FFMA.FTZ R8, R3, R11, -UR8 ;  /* 0x8000000803087e23 */ /* 0x000fc6000801000b */
[----:B-1----:R-:W-:-:S04]  /*0270*/  FFMA.FTZ R7, R7, R7, UR6 ;  /* 0x0000000607077e23 */ /* 0x002fc80008010007 */
[----:B------:R-:W-:Y:S01]  /*0280*/  FFMA.FTZ R9, R8, R8, R7 ;  /* 0x0000000808097223 */ /* 0x000fe20000010007 */
[----:B------:R-:W-:-:S04]  /*0290*/  FFMA.FTZ R8, R11, 16, R8 ;  /* 0x418000000b087823 */ /* 0x000fc80000010008 */
[----:B------:R-:W-:Y:S01]  /*02a0*/  FFMA.FTZ R7, R8, R8, R7 ;  /* 0x0000000808077223 */ /* 0x000fe20000010007 */
[----:B------:R-:W0:Y:S08]  /*02b0*/  MUFU.RSQ R9, R9 ;  /* 0x0000000900097308 */ /* 0x000e300000001400 */
[----:B------:R-:W1:Y:S01]  /*02c0*/  MUFU.RSQ R7, R7 ;  /* 0x0000000700077308 */ /* 0x000e620000001400 */
[----:B0-----:R-:W-:Y:S01]  /*02d0*/  FFMA.FTZ R6, R9, UR7, R6 ;  /* 0x0000000709067c23 */ /* 0x001fe20008010006 */
[----:B-1----:R-:W-:Y:S01]  /*02e0*/  FFMA.FTZ R0, R7, UR7, R0 ;  /* 0x0000000707007c23 */ /* 0x002fe20008010000 */
[----:B------:R-:W-:Y:S06]  /*02f0*/  BRA.U UP0, `(.L_x_1) ;  /* 0xfffffffd00c07547 */ /* 0x000fec000b83ffff */
[----:B------:R-:W-:Y:S05]  /*0300*/  BRA `(.L_x_2) ;  /* 0x0000000000287947 */ /* 0x000fea0003800000 */
.L_x_0:
[----:B------:R-:W-:Y:S01]  /*0310*/  UPRMT UR5, UR5, 0x7210, URZ ;  /* 0x0000721005057896 */ /* 0x000fe200080000ff */
[----:B------:R-:W-:Y:S01]  /*0320*/  PRMT R4, R0, 0x7210, RZ ;  /* 0x0000721000047816 */ /* 0x000fe200000000ff */
[----:B------:R-:W-:Y:S01]  /*0330*/  UPRMT UR6, UR6, 0x7210, URZ ;  /* 0x0000721006067896 */ /* 0x000fe200080000ff */
[----:B------:R-:W-:Y:S01]  /*0340*/  HFMA2 R0, -RZ, RZ, 0, 0 ;  /* 0x00000000ff007431 */ /* 0x000fe200000001ff */
[----:B------:R-:W-:Y:S01]  /*0350*/  UPRMT UR4, UR4, 0x7210, URZ ;  /* 0x0000721004047896 */ /* 0x000fe200080000ff */
[----:B------:R-:W-:Y:S02]  /*0360*/  MOV R6, RZ ;  /* 0x000000ff00067202 */ /* 0x000fe40000000f00 */
[----:B------:R-:W-:-:S03]  /*0370*/  MOV R10, UR5 ;  /* 0x00000005000a7c02 */ /* 0x000fc60008000f00 */
[----:B------:R-:W-:Y:S02]  /*0380*/  IMAD R4, R4, UR4, R3 ;  /* 0x0000000404047c24 */ /* 0x000fe4000f8e0203 */
[----:B------:R-:W-:-:S05]  /*0390*/  IMAD R5, R10, UR6, RZ ;  /* 0x000000060a057c24 */ /* 0x000fca000f8e02ff */
[----:B------:R-:W-:-:S07]  /*03a0*/  LEA R5, R5, R2, 0x1 ;  /* 0x0000000205057211 */ /* 0x000fce00078e08ff */
.L_x_2:
[----:B------:R-:W0:Y:S01]  /*03b0*/  LDCU UR4, c[0x0][0x370] ;  /* 0x00006e00ff0477ac */ /* 0x000e220008000800 */
[----:B------:R-:W1:Y:S01]  /*03c0*/  LDC.64 R2, c[0x0][0x388] ;  /* 0x0000e200ff027b82 */ /* 0x000e620000000a00 */
[----:B0-----:R-:W-:-:S04]  /*03d0*/  ULOP3.LUT UR4, UR4, 0xffff, URZ, 0xc0, !UPT ;  /* 0x0000ffff04047892 */ /* 0x001fc8000f8ec0ff */
[----:B------:R-:W-:-:S06]  /*03e0*/  UPRMT UR4, UR4, 0x7210, URZ ;  /* 0x0000721004047896 */ /* 0x000fcc00080000ff */
[----:B------:R-:W-:-:S04]  /*03f0*/  IMAD R7, R10, UR4, RZ ;  /* 0x000000040a077c24 */ /* 0x000fc8000f8e02ff */
[----:B------:R-:W-:-:S05]  /*0400*/  IMAD R4, R7, R4, RZ ;  /* 0x0000000407047224 */ /* 0x000fca00078e02ff */
[----:B------:R-:W-:-:S05]  /*0410*/  LEA R5, R4, R5, 0x1 ;  /* 0x0000000504057211 */ /* 0x000fca00078e08ff */
[----:B-1----:R-:W-:-:S05]  /*0420*/  IMAD.WIDE.U32 R2, R5, 0x4, R2 ;  /* 0x0000000405027825 */ /* 0x002fca00078e0002 */
[----:B------:R-:W2:Y:S04]  /*0430*/  LDG.E R5, desc[UR10][R2.64] ;  /* 0x0000000a02057981 */ /* 0x000ea8000c1e1900 */
[----:B------:R-:W3:Y:S01]  /*0440*/  LDG.E R7, desc[UR10][R2.64+0x40] ;  /* 0x0000400a02077981 */ /* 0x000ee2000c1e1900 */
[----:B--2---:R-:W-:Y:S01]  /*0450*/  FADD.FTZ R5, R5, R6 ;  /* 0x0000000605057221 */ /* 0x004fe20000010000 */
[----:B---3--:R-:W-:-:S04]  /*0460*/  FADD.FTZ R7, R7, R0 ;  /* 0x0000000007077221 */ /* 0x008fc80000010000 */
[----:B------:R-:W-:Y:S04]  /*0470*/  STG.E desc[UR10][R2.64], R5 ;  /* 0x0000000502007986 */ /* 0x000fe8000c10190a */
[----:B------:R-:W-:Y:S01]  /*0480*/  STG.E desc[UR10][R2.64+0x40], R7 ;  /* 0x0000400702007986 */ /* 0x000fe2000c10190a */
[----:B------:R-:W-:Y:S05]  /*0490*/  EXIT ;  /* 0x000000000000794d */ /* 0x000fea0003800000 */
.L_x_3:
[----:B------:R-:W-:-:S00]  /*04a0*/  BRA `(.L_x_3) ;  /* 0xfffffffc00fc7947 */ /* 0x000fc0000383ffff */
[----:B------:R-:W-:-:S00]  /*04b0*/  NOP ;  /* 0x0000000000007918 */ /* 0x000fc00000000000 */
        /* <DEDUP_REMOVED lines=12> */
.L_x_4:


//--------------------- .nv.shared.reserved.0     --------------------------
	.section	.nv.shared.reserved.0,"aw",@nobits
	.weak		__nv_reservedSMEM_offset_0_alias
	.size		__nv_reservedSMEM_offset_0_alias, 0, 64
	.other		__nv_reservedSMEM_offset_0_alias,@"STO_CUDA_RESERVED_SHARED STV_DEFAULT"
__nv_reservedSMEM_offset_0_alias:
	.zero		0
	.zero		64


//--------------------- .nv.constant0._Z7cenergyifPf --------------------------
	.section	.nv.constant0._Z7cenergyifPf,"a",@progbits
	.sectionflags	@""
	.align	4
.nv.constant0._Z7cenergyifPf:
	.zero		912


//--------------------- SYMBOLS --------------------------

	.type		.nv.reservedSmem.offset0,@object
	.size		.nv.reservedSmem.offset0,0x4
